//
// Generated by NVIDIA NVVM Compiler
//
// Compiler Build ID: CL-36424714
// Cuda compilation tools, release 13.0, V13.0.88
// Based on NVVM 20.0.0
//

.version 9.0
.target sm_100
.address_size 64

	// .globl	_Z11element_addPiS_S_

.visible .entry _Z11element_addPiS_S_(
	.param .u64 .ptr .align 1 _Z11element_addPiS_S__param_0,
	.param .u64 .ptr .align 1 _Z11element_addPiS_S__param_1,
	.param .u64 .ptr .align 1 _Z11element_addPiS_S__param_2
)
{
	.reg .b32 	%r<5>;
	.reg .b64 	%rd<11>;

	ld.param.u64 	%rd1, [_Z11element_addPiS_S__param_0];
	ld.param.u64 	%rd2, [_Z11element_addPiS_S__param_1];
	ld.param.u64 	%rd3, [_Z11element_addPiS_S__param_2];
	cvta.to.global.u64 	%rd4, %rd3;
	cvta.to.global.u64 	%rd5, %rd2;
	cvta.to.global.u64 	%rd6, %rd1;
	mov.u32 	%r1, %tid.x;
	mul.wide.u32 	%rd7, %r1, 4;
	add.s64 	%rd8, %rd6, %rd7;
	ld.global.u32 	%r2, [%rd8];
	add.s64 	%rd9, %rd5, %rd7;
	ld.global.u32 	%r3, [%rd9];
	add.s32 	%r4, %r3, %r2;
	add.s64 	%rd10, %rd4, %rd7;
	st.global.u32 	[%rd10], %r4;
	ret;

}


// ===== COMPILED SASS (sm_100) =====

	.target	sm_100

	.elftype	@"ET_EXEC"


//--------------------- .note.nv.tkinfo           --------------------------
	.section	.note.nv.tkinfo,"",@"SHT_NOTE"
	.sectionflags	@"SHF_NOTE_NV_TKINFO"
	.tkinfo
        /*0018*/ 	.word	0x00000002
        /*0030*/ 	.string	""
        /*0030*/ 	.string	"ptxas"
        /*0030*/ 	.string	"Cuda compilation tools, release 13.0, V13.0.88"
        /*0030*/ 	.string	"Build cuda_13.0.r13.0/compiler.36424714_0"
        /*0030*/ 	.string	"-arch sm_100 -m 64 "



//--------------------- .note.nv.cuinfo           --------------------------
	.section	.note.nv.cuinfo,"",@"SHT_NOTE"
	.sectionflags	@"SHF_NOTE_NV_CUINFO"
        /*0018*/ 	.short	0x0002
        /*001a*/ 	.short	0x0064
        /*001c*/ 	.short	0x0082
	.zero		2


//--------------------- .nv.info                  --------------------------
	.section	.nv.info,"",@"SHT_CUDA_INFO"
	.align	4


	//----- nvinfo : EIATTR_REGCOUNT
	.align		4
        /*0000*/ 	.byte	0x04, 0x2f
        /*0002*/ 	.short	(.L_1 - .L_0)
	.align		4
.L_0:
        /*0004*/ 	.word	index@(_Z11element_addPiS_S_)
        /*0008*/ 	.word	0x0000000c


	//----- nvinfo : EIATTR_FRAME_SIZE
	.align		4
.L_1:
        /*000c*/ 	.byte	0x04, 0x11
        /*000e*/ 	.short	(.L_3 - .L_2)
	.align		4
.L_2:
        /*0010*/ 	.word	index@(_Z11element_addPiS_S_)
        /*0014*/ 	.word	0x00000000


	//----- nvinfo : EIATTR_MIN_STACK_SIZE
	.align		4
.L_3:
        /*0018*/ 	.byte	0x04, 0x12
        /*001a*/ 	.short	(.L_5 - .L_4)
	.align		4
.L_4:
        /*001c*/ 	.word	index@(_Z11element_addPiS_S_)
        /*0020*/ 	.word	0x00000000
.L_5:


//--------------------- .nv.compat                --------------------------
	.section	.nv.compat,"",@"SHT_CUDA_COMPAT_INFO"
	.align	4
        /*0000*/ 	.byte	0x02, 0x09, 0x00, 0x00, 0x02, 0x02, 0x01, 0x00, 0x02, 0x05, 0x05, 0x00, 0x03, 0x07, 0x01, 0x01
        /*0010*/ 	.byte	0x02, 0x03, 0x00, 0x00, 0x02, 0x06, 0x01, 0x00, 0x04, 0x0b, 0x08, 0x00, 0x09, 0x00, 0x00, 0x00
        /*0020*/ 	.byte	0x00, 0x00, 0x00, 0x00


//--------------------- .nv.info._Z11element_addPiS_S_ --------------------------
	.section	.nv.info._Z11element_addPiS_S_,"",@"SHT_CUDA_INFO"
	.sectionflags	@""
	.align	4


	//----- nvinfo : EIATTR_CUDA_API_VERSION
	.align		4
        /*0000*/ 	.byte	0x04, 0x37
        /*0002*/ 	.short	(.L_7 - .L_6)
.L_6:
        /*0004*/ 	.word	0x00000082


	//----- nvinfo : EIATTR_KPARAM_INFO
	.align		4
.L_7:
        /*0008*/ 	.byte	0x04, 0x17
        /*000a*/ 	.short	(.L_9 - .L_8)
.L_8:
        /*000c*/ 	.word	0x00000000
        /*0010*/ 	.short	0x0002
        /*0012*/ 	.short	0x0010
        /*0014*/ 	.byte	0x00, 0xf5, 0x21, 0x00


	//----- nvinfo : EIATTR_KPARAM_INFO
	.align		4
.L_9:
        /*0018*/ 	.byte	0x04, 0x17
        /*001a*/ 	.short	(.L_11 - .L_10)
.L_10:
        /*001c*/ 	.word	0x00000000
        /*0020*/ 	.short	0x0001
        /*0022*/ 	.short	0x0008
        /*0024*/ 	.byte	0x00, 0xf5, 0x21, 0x00


	//----- nvinfo : EIATTR_KPARAM_INFO
	.align		4
.L_11:
        /*0028*/ 	.byte	0x04, 0x17
        /*002a*/ 	.short	(.L_13 - .L_12)
.L_12:
        /*002c*/ 	.word	0x00000000
        /*0030*/ 	.short	0x0000
        /*0032*/ 	.short	0x0000
        /*0034*/ 	.byte	0x00, 0xf5, 0x21, 0x00


	//----- nvinfo : EIATTR_SPARSE_MMA_MASK
	.align		4
.L_13:
        /*0038*/ 	.byte	0x03, 0x50
        /*003a*/ 	.short	0x0000


	//----- nvinfo : EIATTR_MAXREG_COUNT
	.align		4
        /*003c*/ 	.byte	0x03, 0x1b
        /*003e*/ 	.short	0x00ff


	//----- nvinfo : EIATTR_MERCURY_ISA_VERSION
	.align		4
        /*0040*/ 	.byte	0x03, 0x5f
        /*0042*/ 	.short	0x0101


	//----- nvinfo : EIATTR_VRC_CTA_INIT_COUNT
	.align		4
        /*0044*/ 	.byte	0x02, 0x4a
	.zero		1
	.zero		1


	//----- nvinfo : EIATTR_EXIT_INSTR_OFFSETS
	.align		4
        /*0048*/ 	.byte	0x04, 0x1c
        /*004a*/ 	.short	(.L_15 - .L_14)


	//   ....[0]....
.L_14:
        /*004c*/ 	.word	0x000000d0


	//----- nvinfo : EIATTR_CBANK_PARAM_SIZE
	.align		4
.L_15:
        /*0050*/ 	.byte	0x03, 0x19
        /*0052*/ 	.short	0x0018


	//----- nvinfo : EIATTR_PARAM_CBANK
	.align		4
        /*0054*/ 	.byte	0x04, 0x0a
        /*0056*/ 	.short	(.L_17 - .L_16)
	.align		4
.L_16:
        /*0058*/ 	.word	index@(.nv.constant0._Z11element_addPiS_S_)
        /*005c*/ 	.short	0x0380
        /*005e*/ 	.short	0x0018


	//----- nvinfo : EIATTR_SW_WAR
	.align		4
.L_17:
        /*0060*/ 	.byte	0x04, 0x36
        /*0062*/ 	.short	(.L_19 - .L_18)
.L_18:
        /*0064*/ 	.word	0x00000008
.L_19:


//--------------------- .nv.callgraph             --------------------------
	.section	.nv.callgraph,"",@"SHT_CUDA_CALLGRAPH"
	.align	4
	.sectionentsize	8
	.align		4
        /*0000*/ 	.word	0x00000000
	.align		4
        /*0004*/ 	.word	0xffffffff
	.align		4
        /*0008*/ 	.word	0x00000000
	.align		4
        /*000c*/ 	.word	0xfffffffe
	.align		4
        /*0010*/ 	.word	0x00000000
	.align		4
        /*0014*/ 	.word	0xfffffffd
	.align		4
        /*0018*/ 	.word	0x00000000
	.align		4
        /*001c*/ 	.word	0xfffffffc


//--------------------- .text._Z11element_addPiS_S_ --------------------------
	.section	.text._Z11element_addPiS_S_,"ax",@progbits
	.align	128
        .global         _Z11element_addPiS_S_
        .type           _Z11element_addPiS_S_,@function
        .size           _Z11element_addPiS_S_,(.L_x_1 - _Z11element_addPiS_S_)
        .other          _Z11element_addPiS_S_,@"STO_CUDA_ENTRY STV_DEFAULT"
_Z11element_addPiS_S_:
.text._Z11element_addPiS_S_:
[----:B------:R-:W-:Y:S01]  /*0000*/  LDC R1, c[0x0][0x37c] ;  /* 0x0000df00ff017b82 */ /* 0x000fe20000000800 */
[----:B------:R-:W0:Y:S07]  /*0010*/  S2R R9, SR_TID.X ;  /* 0x0000000000097919 */ /* 0x000e2e0000002100 */
[----:B------:R-:W0:Y:S01]  /*0020*/  LDC.64 R2, c[0x0][0x380] ;  /* 0x0000e000ff027b82 */ /* 0x000e220000000a00 */
[----:B------:R-:W1:Y:S07]  /*0030*/  LDCU.64 UR4, c[0x0][0x358] ;  /* 0x00006b00ff0477ac */ /* 0x000e6e0008000a00 */
[----:B------:R-:W2:Y:S08]  /*0040*/  LDC.64 R4, c[0x0][0x388] ;  /* 0x0000e200ff047b82 */ /* 0x000eb00000000a00 */
[----:B------:R-:W3:Y:S01]  /*0050*/  LDC.64 R6, c[0x0][0x390] ;  /* 0x0000e400ff067b82 */ /* 0x000ee20000000a00 */
[----:B0-----:R-:W-:-:S04]  /*0060*/  IMAD.WIDE.U32 R2, R9, 0x4, R2 ;  /* 0x0000000409027825 */ /* 0x001fc800078e0002 */
[C---:B--2---:R-:W-:Y:S02]  /*0070*/  IMAD.WIDE.U32 R4, R9.reuse, 0x4, R4 ;  /* 0x0000000409047825 */ /* 0x044fe400078e0004 */
[----:B-1----:R-:W2:Y:S04]  /*0080*/  LDG.E R2, desc[UR4][R2.64] ;  /* 0x0000000402027981 */ /* 0x002ea8000c1e1900 */
[----:B------:R-:W2:Y:S01]  /*0090*/  LDG.E R5, desc[UR4][R4.64] ;  /* 0x0000000404057981 */ /* 0x000ea2000c1e1900 */
[----:B---3--:R-:W-:Y:S01]  /*00a0*/  IMAD.WIDE.U32 R6, R9, 0x4, R6 ;  /* 0x0000000409067825 */ /* 0x008fe200078e0006 */
[----:B--2---:R-:W-:-:S05]  /*00b0*/  IADD3 R9, PT, PT, R2, R5, RZ ;  /* 0x0000000502097210 */ /* 0x004fca0007ffe0ff */
[----:B------:R-:W-:Y:S01]  /*00c0*/  STG.E desc[UR4][R6.64], R9 ;  /* 0x0000000906007986 */ /* 0x000fe2000c101904 */
[----:B------:R-:W-:Y:S05]  /*00d0*/  EXIT ;  /* 0x000000000000794d */ /* 0x000fea0003800000 */
.L_x_0:
[----:B------:R-:W-:-:S00]  /*00e0*/  BRA `(.L_x_0) ;  /* 0xfffffffc00fc7947 */ /* 0x000fc0000383ffff */
[----:B------:R-:W-:-:S00]  /*00f0*/  NOP ;  /* 0x0000000000007918 */ /* 0x000fc00000000000 */
        /* <DEDUP_REMOVED lines=8> */
.L_x_1:


//--------------------- .nv.shared.reserved.0     --------------------------
	.section	.nv.shared.reserved.0,"aw",@nobits
	.weak		__nv_reservedSMEM_offset_0_alias
	.size		__nv_reservedSMEM_offset_0_alias, 0, 64
	.other		__nv_reservedSMEM_offset_0_alias,@"STO_CUDA_RESERVED_SHARED STV_DEFAULT"
__nv_reservedSMEM_offset_0_alias:
	.zero		0
	.zero		64


//--------------------- .nv.constant0._Z11element_addPiS_S_ --------------------------
	.section	.nv.constant0._Z11element_addPiS_S_,"a",@progbits
	.sectionflags	@""
	.align	4
.nv.constant0._Z11element_addPiS_S_:
	.zero		920


//--------------------- SYMBOLS --------------------------

	.type		.nv.reservedSmem.offset0,@object
	.size		.nv.reservedSmem.offset0,0x4
